//
// Generated by NVIDIA NVVM Compiler
//
// Compiler Build ID: CL-36424714
// Cuda compilation tools, release 13.0, V13.0.88
// Based on NVVM 20.0.0
//

.version 9.0
.target sm_100
.address_size 64

	// .globl	_Z44printSuccessForCorrectExecutionConfigurationv
.extern .func  (.param .b32 func_retval0) vprintf
(
	.param .b64 vprintf_param_0,
	.param .b64 vprintf_param_1
)
;
.global .align 1 .b8 $str[10] = {83, 117, 99, 99, 101, 115, 115, 46, 10};

.visible .entry _Z44printSuccessForCorrectExecutionConfigurationv()
{
	.reg .pred 	%p<4>;
	.reg .b32 	%r<5>;
	.reg .b64 	%rd<3>;

	mov.u32 	%r1, %tid.x;
	setp.ne.s32 	%p1, %r1, 1023;
	mov.u32 	%r2, %ctaid.x;
	setp.ne.s32 	%p2, %r2, 255;
	or.pred  	%p3, %p1, %p2;
	@%p3 bra 	$L__BB0_2;
	mov.u64 	%rd1, $str;
	cvta.global.u64 	%rd2, %rd1;
	{ // callseq 0, 0
	.param .b64 param0;
	st.param.b64 	[param0], %rd2;
	.param .b64 param1;
	st.param.b64 	[param1], 0;
	.param .b32 retval0;
	call.uni (retval0), 
	vprintf, 
	(
	param0, 
	param1
	);
	ld.param.b32 	%r3, [retval0];
	} // callseq 0
$L__BB0_2:
	ret;

}


// ===== COMPILED SASS (sm_100) =====

	.target	sm_100

	.elftype	@"ET_EXEC"


//--------------------- .note.nv.tkinfo           --------------------------
	.section	.note.nv.tkinfo,"",@"SHT_NOTE"
	.sectionflags	@"SHF_NOTE_NV_TKINFO"
	.tkinfo
        /*0018*/ 	.word	0x00000002
        /*0030*/ 	.string	""
        /*0030*/ 	.string	"ptxas"
        /*0030*/ 	.string	"Cuda compilation tools, release 13.0, V13.0.88"
        /*0030*/ 	.string	"Build cuda_13.0.r13.0/compiler.36424714_0"
        /*0030*/ 	.string	"-arch sm_100 -m 64 "



//--------------------- .note.nv.cuinfo           --------------------------
	.section	.note.nv.cuinfo,"",@"SHT_NOTE"
	.sectionflags	@"SHF_NOTE_NV_CUINFO"
        /*0018*/ 	.short	0x0002
        /*001a*/ 	.short	0x0064
        /*001c*/ 	.short	0x0082
	.zero		2


//--------------------- .nv.info                  --------------------------
	.section	.nv.info,"",@"SHT_CUDA_INFO"
	.align	4


	//----- nvinfo : EIATTR_REGCOUNT
	.align		4
        /*0000*/ 	.byte	0x04, 0x2f
        /*0002*/ 	.short	(.L_2 - .L_1)
	.align		4
.L_1:
        /*0004*/ 	.word	index@(_Z44printSuccessForCorrectExecutionConfigurationv)
        /*0008*/ 	.word	0x00000018


	//----- nvinfo : EIATTR_FRAME_SIZE
	.align		4
.L_2:
        /*000c*/ 	.byte	0x04, 0x11
        /*000e*/ 	.short	(.L_4 - .L_3)
	.align		4
.L_3:
        /*0010*/ 	.word	index@(_Z44printSuccessForCorrectExecutionConfigurationv)
        /*0014*/ 	.word	0x00000000


	//----- nvinfo : EIATTR_MIN_STACK_SIZE
	.align		4
.L_4:
        /*0018*/ 	.byte	0x04, 0x12
        /*001a*/ 	.short	(.L_6 - .L_5)
	.align		4
.L_5:
        /*001c*/ 	.word	index@(_Z44printSuccessForCorrectExecutionConfigurationv)
        /*0020*/ 	.word	0x00000000
.L_6:


//--------------------- .nv.compat                --------------------------
	.section	.nv.compat,"",@"SHT_CUDA_COMPAT_INFO"
	.align	4
        /*0000*/ 	.byte	0x02, 0x09, 0x00, 0x00, 0x02, 0x02, 0x01, 0x00, 0x02, 0x05, 0x05, 0x00, 0x03, 0x07, 0x01, 0x01
        /*0010*/ 	.byte	0x02, 0x03, 0x00, 0x00, 0x02, 0x06, 0x01, 0x00, 0x04, 0x0b, 0x08, 0x00, 0x09, 0x00, 0x00, 0x00
        /*0020*/ 	.byte	0x00, 0x00, 0x00, 0x00


//--------------------- .nv.info._Z44printSuccessForCorrectExecutionConfigurationv --------------------------
	.section	.nv.info._Z44printSuccessForCorrectExecutionConfigurationv,"",@"SHT_CUDA_INFO"
	.sectionflags	@""
	.align	4


	//----- nvinfo : EIATTR_CUDA_API_VERSION
	.align		4
        /*0000*/ 	.byte	0x04, 0x37
        /*0002*/ 	.short	(.L_8 - .L_7)
.L_7:
        /*0004*/ 	.word	0x00000082


	//----- nvinfo : EIATTR_SPARSE_MMA_MASK
	.align		4
.L_8:
        /*0008*/ 	.byte	0x03, 0x50
        /*000a*/ 	.short	0x0000


	//----- nvinfo : EIATTR_MAXREG_COUNT
	.align		4
        /*000c*/ 	.byte	0x03, 0x1b
        /*000e*/ 	.short	0x00ff


	//----- nvinfo : EIATTR_EXTERNS
	.align		4
        /*0010*/ 	.byte	0x04, 0x0f
        /*0012*/ 	.short	(.L_10 - .L_9)


	//   ....[0]....
	.align		4
.L_9:
        /*0014*/ 	.word	index@(vprintf)


	//----- nvinfo : EIATTR_MERCURY_ISA_VERSION
	.align		4
.L_10:
        /*0018*/ 	.byte	0x03, 0x5f
        /*001a*/ 	.short	0x0101


	//----- nvinfo : EIATTR_VRC_CTA_INIT_COUNT
	.align		4
        /*001c*/ 	.byte	0x02, 0x4a
	.zero		1
	.zero		1


	//----- nvinfo : EIATTR_SYSCALL_OFFSETS
	.align		4
        /*0020*/ 	.byte	0x04, 0x46
        /*0022*/ 	.short	(.L_12 - .L_11)


	//   ....[0]....
.L_11:
        /*0024*/ 	.word	0x000000d0


	//----- nvinfo : EIATTR_EXIT_INSTR_OFFSETS
	.align		4
.L_12:
        /*0028*/ 	.byte	0x04, 0x1c
        /*002a*/ 	.short	(.L_14 - .L_13)


	//   ....[0]....
.L_13:
        /*002c*/ 	.word	0x00000050


	//   ....[1]....
        /*0030*/ 	.word	0x000000e0


	//----- nvinfo : EIATTR_CRS_STACK_SIZE
	.align		4
.L_14:
        /*0034*/ 	.byte	0x04, 0x1e
        /*0036*/ 	.short	(.L_16 - .L_15)
.L_15:
        /*0038*/ 	.word	0x00000000


	//----- nvinfo : EIATTR_SW_WAR
	.align		4
.L_16:
        /*003c*/ 	.byte	0x04, 0x36
        /*003e*/ 	.short	(.L_18 - .L_17)
.L_17:
        /*0040*/ 	.word	0x00000008
.L_18:


//--------------------- .nv.callgraph             --------------------------
	.section	.nv.callgraph,"",@"SHT_CUDA_CALLGRAPH"
	.align	4
	.sectionentsize	8
	.align		4
        /*0000*/ 	.word	0x00000000
	.align		4
        /*0004*/ 	.word	0xffffffff
	.align		4
        /*0008*/ 	.word	index@(_Z44printSuccessForCorrectExecutionConfigurationv)
	.align		4
        /*000c*/ 	.word	index@(vprintf)
	.align		4
        /*0010*/ 	.word	0x00000000
	.align		4
        /*0014*/ 	.word	0xfffffffe
	.align		4
        /*0018*/ 	.word	0x00000000
	.align		4
        /*001c*/ 	.word	0xfffffffd
	.align		4
        /*0020*/ 	.word	0x00000000
	.align		4
        /*0024*/ 	.word	0xfffffffc


//--------------------- .nv.constant4             --------------------------
	.section	.nv.constant4,"a",@progbits
	.align	8
	.align		8
.nv.constant4:
        /*0000*/ 	.dword	vprintf
	.align		8
        /*0008*/ 	.dword	$str


//--------------------- .text._Z44printSuccessForCorrectExecutionConfigurationv --------------------------
	.section	.text._Z44printSuccessForCorrectExecutionConfigurationv,"ax",@progbits
	.align	128
        .global         _Z44printSuccessForCorrectExecutionConfigurationv
        .type           _Z44printSuccessForCorrectExecutionConfigurationv,@function
        .size           _Z44printSuccessForCorrectExecutionConfigurationv,(.L_x_2 - _Z44printSuccessForCorrectExecutionConfigurationv)
        .other          _Z44printSuccessForCorrectExecutionConfigurationv,@"STO_CUDA_ENTRY STV_DEFAULT"
_Z44printSuccessForCorrectExecutionConfigurationv:
.text._Z44printSuccessForCorrectExecutionConfigurationv:
[----:B------:R-:W0:Y:S01]  /*0000*/  LDC R1, c[0x0][0x37c] ;  /* 0x0000df00ff017b82 */ /* 0x000e220000000800 */
[----:B------:R-:W1:Y:S01]  /*0010*/  S2R R2, SR_CTAID.X ;  /* 0x0000000000027919 */ /* 0x000e620000002500 */
[----:B------:R-:W2:Y:S01]  /*0020*/  S2R R0, SR_TID.X ;  /* 0x0000000000007919 */ /* 0x000ea20000002100 */
[----:B-1----:R-:W-:-:S04]  /*0030*/  ISETP.NE.AND P0, PT, R2, 0xff, PT ;  /* 0x000000ff0200780c */ /* 0x002fc80003f05270 */
[----:B--2---:R-:W-:-:S13]  /*0040*/  ISETP.NE.OR P0, PT, R0, 0x3ff, P0 ;  /* 0x000003ff0000780c */ /* 0x004fda0000705670 */
[----:B0-----:R-:W-:Y:S05]  /*0050*/  @P0 EXIT ;  /* 0x000000000000094d */ /* 0x001fea0003800000 */
[----:B------:R-:W-:Y:S01]  /*0060*/  MOV R0, 0x0 ;  /* 0x0000000000007802 */ /* 0x000fe20000000f00 */
[----:B------:R-:W0:Y:S01]  /*0070*/  LDCU.64 UR4, c[0x4][0x8] ;  /* 0x01000100ff0477ac */ /* 0x000e220008000a00 */
[----:B------:R-:W-:Y:S02]  /*0080*/  CS2R R6, SRZ ;  /* 0x0000000000067805 */ /* 0x000fe4000001ff00 */
[----:B------:R1:W2:Y:S01]  /*0090*/  LDC.64 R2, c[0x4][R0] ;  /* 0x0100000000027b82 */ /* 0x0002a20000000a00 */
[----:B0-----:R-:W-:Y:S02]  /*00a0*/  IMAD.U32 R4, RZ, RZ, UR4 ;  /* 0x00000004ff047e24 */ /* 0x001fe4000f8e00ff */
[----:B-1----:R-:W-:-:S07]  /*00b0*/  IMAD.U32 R5, RZ, RZ, UR5 ;  /* 0x00000005ff057e24 */ /* 0x002fce000f8e00ff */
[----:B------:R-:W-:-:S07]  /*00c0*/  LEPC R20, `(.L_x_0) ;  /* 0x000000001014794e */ /* 0x000fce0000000000 */
[----:B--2---:R-:W-:Y:S05]  /*00d0*/  CALL.ABS.NOINC R2 ;  /* 0x0000000002007343 */ /* 0x004fea0003c00000 */
.L_x_0:
[----:B------:R-:W-:Y:S05]  /*00e0*/  EXIT ;  /* 0x000000000000794d */ /* 0x000fea0003800000 */
.L_x_1:
[----:B------:R-:W-:-:S00]  /*00f0*/  BRA `(.L_x_1) ;  /* 0xfffffffc00fc7947 */ /* 0x000fc0000383ffff */
[----:B------:R-:W-:-:S00]  /*0100*/  NOP ;  /* 0x0000000000007918 */ /* 0x000fc00000000000 */
[----:B------:R-:W-:-:S00]  /*0110*/  NOP ;  /* 0x0000000000007918 */ /* 0x000fc00000000000 */
[----:B------:R-:W-:-:S00]  /*0120*/  NOP ;  /* 0x0000000000007918 */ /* 0x000fc00000000000 */
[----:B------:R-:W-:-:S00]  /*0130*/  NOP ;  /* 0x0000000000007918 */ /* 0x000fc00000000000 */
[----:B------:R-:W-:-:S00]  /*0140*/  NOP ;  /* 0x0000000000007918 */ /* 0x000fc00000000000 */
[----:B------:R-:W-:-:S00]  /*0150*/  NOP ;  /* 0x0000000000007918 */ /* 0x000fc00000000000 */
[----:B------:R-:W-:-:S00]  /*0160*/  NOP ;  /* 0x0000000000007918 */ /* 0x000fc00000000000 */
[----:B------:R-:W-:-:S00]  /*0170*/  NOP ;  /* 0x0000000000007918 */ /* 0x000fc00000000000 */
.L_x_2:


//--------------------- .nv.global.init           --------------------------
	.section	.nv.global.init,"aw",@progbits
.nv.global.init:
	.type		$str,@object
	.size		$str,(.L_0 - $str)
$str:
        /*0000*/ 	.byte	0x53, 0x75, 0x63, 0x63, 0x65, 0x73, 0x73, 0x2e, 0x0a, 0x00
.L_0:


//--------------------- .nv.shared.reserved.0     --------------------------
	.section	.nv.shared.reserved.0,"aw",@nobits
	.weak		__nv_reservedSMEM_offset_0_alias
	.size		__nv_reservedSMEM_offset_0_alias, 0, 64
	.other		__nv_reservedSMEM_offset_0_alias,@"STO_CUDA_RESERVED_SHARED STV_DEFAULT"
__nv_reservedSMEM_offset_0_alias:
	.zero		0
	.zero		64


//--------------------- .nv.constant0._Z44printSuccessForCorrectExecutionConfigurationv --------------------------
	.section	.nv.constant0._Z44printSuccessForCorrectExecutionConfigurationv,"a",@progbits
	.sectionflags	@""
	.align	4
.nv.constant0._Z44printSuccessForCorrectExecutionConfigurationv:
	.zero		896


//--------------------- SYMBOLS --------------------------

	.type		.nv.reservedSmem.offset0,@object
	.size		.nv.reservedSmem.offset0,0x4
	.type		vprintf,@function
